//
// Generated by NVIDIA NVVM Compiler
//
// Compiler Build ID: CL-36424714
// Cuda compilation tools, release 13.0, V13.0.88
// Based on NVVM 20.0.0
//

.version 9.0
.target sm_100
.address_size 64

	// .globl	_Z12matAddKernelPfS_S_i

.visible .entry _Z12matAddKernelPfS_S_i(
	.param .u64 .ptr .align 1 _Z12matAddKernelPfS_S_i_param_0,
	.param .u64 .ptr .align 1 _Z12matAddKernelPfS_S_i_param_1,
	.param .u64 .ptr .align 1 _Z12matAddKernelPfS_S_i_param_2,
	.param .u32 _Z12matAddKernelPfS_S_i_param_3
)
{
	.reg .pred 	%p<2>;
	.reg .b32 	%r<12>;
	.reg .b32 	%f<4>;
	.reg .b64 	%rd<11>;

	ld.param.u64 	%rd1, [_Z12matAddKernelPfS_S_i_param_0];
	ld.param.u64 	%rd2, [_Z12matAddKernelPfS_S_i_param_1];
	ld.param.u64 	%rd3, [_Z12matAddKernelPfS_S_i_param_2];
	ld.param.u32 	%r3, [_Z12matAddKernelPfS_S_i_param_3];
	mov.u32 	%r4, %ctaid.y;
	mov.u32 	%r5, %ntid.y;
	mov.u32 	%r6, %tid.y;
	mad.lo.s32 	%r1, %r4, %r5, %r6;
	mov.u32 	%r7, %ctaid.x;
	mov.u32 	%r8, %ntid.x;
	mov.u32 	%r9, %tid.x;
	mad.lo.s32 	%r2, %r7, %r8, %r9;
	max.s32 	%r10, %r1, %r2;
	setp.ge.s32 	%p1, %r10, %r3;
	@%p1 bra 	$L__BB0_2;
	cvta.to.global.u64 	%rd4, %rd1;
	cvta.to.global.u64 	%rd5, %rd2;
	cvta.to.global.u64 	%rd6, %rd3;
	mad.lo.s32 	%r11, %r3, %r1, %r2;
	mul.wide.s32 	%rd7, %r11, 4;
	add.s64 	%rd8, %rd4, %rd7;
	ld.global.f32 	%f1, [%rd8];
	add.s64 	%rd9, %rd5, %rd7;
	ld.global.f32 	%f2, [%rd9];
	add.f32 	%f3, %f1, %f2;
	add.s64 	%rd10, %rd6, %rd7;
	st.global.f32 	[%rd10], %f3;
$L__BB0_2:
	ret;

}


// ===== COMPILED SASS (sm_100) =====

	.target	sm_100

	.elftype	@"ET_EXEC"


//--------------------- .note.nv.tkinfo           --------------------------
	.section	.note.nv.tkinfo,"",@"SHT_NOTE"
	.sectionflags	@"SHF_NOTE_NV_TKINFO"
	.tkinfo
        /*0018*/ 	.word	0x00000002
        /*0030*/ 	.string	""
        /*0030*/ 	.string	"ptxas"
        /*0030*/ 	.string	"Cuda compilation tools, release 13.0, V13.0.88"
        /*0030*/ 	.string	"Build cuda_13.0.r13.0/compiler.36424714_0"
        /*0030*/ 	.string	"-arch sm_100 -m 64 "



//--------------------- .note.nv.cuinfo           --------------------------
	.section	.note.nv.cuinfo,"",@"SHT_NOTE"
	.sectionflags	@"SHF_NOTE_NV_CUINFO"
        /*0018*/ 	.short	0x0002
        /*001a*/ 	.short	0x0064
        /*001c*/ 	.short	0x0082
	.zero		2


//--------------------- .nv.info                  --------------------------
	.section	.nv.info,"",@"SHT_CUDA_INFO"
	.align	4


	//----- nvinfo : EIATTR_REGCOUNT
	.align		4
        /*0000*/ 	.byte	0x04, 0x2f
        /*0002*/ 	.short	(.L_1 - .L_0)
	.align		4
.L_0:
        /*0004*/ 	.word	index@(_Z12matAddKernelPfS_S_i)
        /*0008*/ 	.word	0x0000000c


	//----- nvinfo : EIATTR_FRAME_SIZE
	.align		4
.L_1:
        /*000c*/ 	.byte	0x04, 0x11
        /*000e*/ 	.short	(.L_3 - .L_2)
	.align		4
.L_2:
        /*0010*/ 	.word	index@(_Z12matAddKernelPfS_S_i)
        /*0014*/ 	.word	0x00000000


	//----- nvinfo : EIATTR_MIN_STACK_SIZE
	.align		4
.L_3:
        /*0018*/ 	.byte	0x04, 0x12
        /*001a*/ 	.short	(.L_5 - .L_4)
	.align		4
.L_4:
        /*001c*/ 	.word	index@(_Z12matAddKernelPfS_S_i)
        /*0020*/ 	.word	0x00000000
.L_5:


//--------------------- .nv.compat                --------------------------
	.section	.nv.compat,"",@"SHT_CUDA_COMPAT_INFO"
	.align	4
        /*0000*/ 	.byte	0x02, 0x09, 0x00, 0x00, 0x02, 0x02, 0x01, 0x00, 0x02, 0x05, 0x05, 0x00, 0x03, 0x07, 0x01, 0x01
        /*0010*/ 	.byte	0x02, 0x03, 0x00, 0x00, 0x02, 0x06, 0x01, 0x00, 0x04, 0x0b, 0x08, 0x00, 0x09, 0x00, 0x00, 0x00
        /*0020*/ 	.byte	0x00, 0x00, 0x00, 0x00


//--------------------- .nv.info._Z12matAddKernelPfS_S_i --------------------------
	.section	.nv.info._Z12matAddKernelPfS_S_i,"",@"SHT_CUDA_INFO"
	.sectionflags	@""
	.align	4


	//----- nvinfo : EIATTR_CUDA_API_VERSION
	.align		4
        /*0000*/ 	.byte	0x04, 0x37
        /*0002*/ 	.short	(.L_7 - .L_6)
.L_6:
        /*0004*/ 	.word	0x00000082


	//----- nvinfo : EIATTR_KPARAM_INFO
	.align		4
.L_7:
        /*0008*/ 	.byte	0x04, 0x17
        /*000a*/ 	.short	(.L_9 - .L_8)
.L_8:
        /*000c*/ 	.word	0x00000000
        /*0010*/ 	.short	0x0003
        /*0012*/ 	.short	0x0018
        /*0014*/ 	.byte	0x00, 0xf0, 0x11, 0x00


	//----- nvinfo : EIATTR_KPARAM_INFO
	.align		4
.L_9:
        /*0018*/ 	.byte	0x04, 0x17
        /*001a*/ 	.short	(.L_11 - .L_10)
.L_10:
        /*001c*/ 	.word	0x00000000
        /*0020*/ 	.short	0x0002
        /*0022*/ 	.short	0x0010
        /*0024*/ 	.byte	0x00, 0xf5, 0x21, 0x00


	//----- nvinfo : EIATTR_KPARAM_INFO
	.align		4
.L_11:
        /*0028*/ 	.byte	0x04, 0x17
        /*002a*/ 	.short	(.L_13 - .L_12)
.L_12:
        /*002c*/ 	.word	0x00000000
        /*0030*/ 	.short	0x0001
        /*0032*/ 	.short	0x0008
        /*0034*/ 	.byte	0x00, 0xf5, 0x21, 0x00


	//----- nvinfo : EIATTR_KPARAM_INFO
	.align		4
.L_13:
        /*0038*/ 	.byte	0x04, 0x17
        /*003a*/ 	.short	(.L_15 - .L_14)
.L_14:
        /*003c*/ 	.word	0x00000000
        /*0040*/ 	.short	0x0000
        /*0042*/ 	.short	0x0000
        /*0044*/ 	.byte	0x00, 0xf5, 0x21, 0x00


	//----- nvinfo : EIATTR_SPARSE_MMA_MASK
	.align		4
.L_15:
        /*0048*/ 	.byte	0x03, 0x50
        /*004a*/ 	.short	0x0000


	//----- nvinfo : EIATTR_MAXREG_COUNT
	.align		4
        /*004c*/ 	.byte	0x03, 0x1b
        /*004e*/ 	.short	0x00ff


	//----- nvinfo : EIATTR_MERCURY_ISA_VERSION
	.align		4
        /*0050*/ 	.byte	0x03, 0x5f
        /*0052*/ 	.short	0x0101


	//----- nvinfo : EIATTR_VRC_CTA_INIT_COUNT
	.align		4
        /*0054*/ 	.byte	0x02, 0x4a
	.zero		1
	.zero		1


	//----- nvinfo : EIATTR_EXIT_INSTR_OFFSETS
	.align		4
        /*0058*/ 	.byte	0x04, 0x1c
        /*005a*/ 	.short	(.L_17 - .L_16)


	//   ....[0]....
.L_16:
        /*005c*/ 	.word	0x000000c0


	//   ....[1]....
        /*0060*/ 	.word	0x00000190


	//----- nvinfo : EIATTR_CBANK_PARAM_SIZE
	.align		4
.L_17:
        /*0064*/ 	.byte	0x03, 0x19
        /*0066*/ 	.short	0x001c


	//----- nvinfo : EIATTR_PARAM_CBANK
	.align		4
        /*0068*/ 	.byte	0x04, 0x0a
        /*006a*/ 	.short	(.L_19 - .L_18)
	.align		4
.L_18:
        /*006c*/ 	.word	index@(.nv.constant0._Z12matAddKernelPfS_S_i)
        /*0070*/ 	.short	0x0380
        /*0072*/ 	.short	0x001c


	//----- nvinfo : EIATTR_SW_WAR
	.align		4
.L_19:
        /*0074*/ 	.byte	0x04, 0x36
        /*0076*/ 	.short	(.L_21 - .L_20)
.L_20:
        /*0078*/ 	.word	0x00000008
.L_21:


//--------------------- .nv.callgraph             --------------------------
	.section	.nv.callgraph,"",@"SHT_CUDA_CALLGRAPH"
	.align	4
	.sectionentsize	8
	.align		4
        /*0000*/ 	.word	0x00000000
	.align		4
        /*0004*/ 	.word	0xffffffff
	.align		4
        /*0008*/ 	.word	0x00000000
	.align		4
        /*000c*/ 	.word	0xfffffffe
	.align		4
        /*0010*/ 	.word	0x00000000
	.align		4
        /*0014*/ 	.word	0xfffffffd
	.align		4
        /*0018*/ 	.word	0x00000000
	.align		4
        /*001c*/ 	.word	0xfffffffc


//--------------------- .text._Z12matAddKernelPfS_S_i --------------------------
	.section	.text._Z12matAddKernelPfS_S_i,"ax",@progbits
	.align	128
        .global         _Z12matAddKernelPfS_S_i
        .type           _Z12matAddKernelPfS_S_i,@function
        .size           _Z12matAddKernelPfS_S_i,(.L_x_1 - _Z12matAddKernelPfS_S_i)
        .other          _Z12matAddKernelPfS_S_i,@"STO_CUDA_ENTRY STV_DEFAULT"
_Z12matAddKernelPfS_S_i:
.text._Z12matAddKernelPfS_S_i:
[----:B------:R-:W-:Y:S01]  /*0000*/  LDC R1, c[0x0][0x37c] ;  /* 0x0000df00ff017b82 */ /* 0x000fe20000000800 */
[----:B------:R-:W0:Y:S07]  /*0010*/  S2R R3, SR_TID.Y ;  /* 0x0000000000037919 */ /* 0x000e2e0000002200 */
[----:B------:R-:W0:Y:S01]  /*0020*/  LDC R0, c[0x0][0x364] ;  /* 0x0000d900ff007b82 */ /* 0x000e220000000800 */
[----:B------:R-:W1:Y:S01]  /*0030*/  LDCU UR6, c[0x0][0x398] ;  /* 0x00007300ff0677ac */ /* 0x000e620008000800 */
[----:B------:R-:W2:Y:S06]  /*0040*/  S2R R2, SR_TID.X ;  /* 0x0000000000027919 */ /* 0x000eac0000002100 */
[----:B------:R-:W0:Y:S08]  /*0050*/  S2UR UR4, SR_CTAID.Y ;  /* 0x00000000000479c3 */ /* 0x000e300000002600 */
[----:B------:R-:W2:Y:S08]  /*0060*/  S2UR UR5, SR_CTAID.X ;  /* 0x00000000000579c3 */ /* 0x000eb00000002500 */
[----:B------:R-:W2:Y:S01]  /*0070*/  LDC R7, c[0x0][0x360] ;  /* 0x0000d800ff077b82 */ /* 0x000ea20000000800 */
[----:B0-----:R-:W-:-:S02]  /*0080*/  IMAD R0, R0, UR4, R3 ;  /* 0x0000000400007c24 */ /* 0x001fc4000f8e0203 */
[----:B--2---:R-:W-:-:S05]  /*0090*/  IMAD R7, R7, UR5, R2 ;  /* 0x0000000507077c24 */ /* 0x004fca000f8e0202 */
[----:B------:R-:W-:-:S04]  /*00a0*/  VIMNMX R2, PT, PT, R0, R7, !PT ;  /* 0x0000000700027248 */ /* 0x000fc80007fe0100 */
[----:B-1----:R-:W-:-:S13]  /*00b0*/  ISETP.GE.AND P0, PT, R2, UR6, PT ;  /* 0x0000000602007c0c */ /* 0x002fda000bf06270 */
[----:B------:R-:W-:Y:S05]  /*00c0*/  @P0 EXIT ;  /* 0x000000000000094d */ /* 0x000fea0003800000 */
[----:B------:R-:W0:Y:S01]  /*00d0*/  LDC.64 R2, c[0x0][0x380] ;  /* 0x0000e000ff027b82 */ /* 0x000e220000000a00 */
[----:B------:R-:W1:Y:S01]  /*00e0*/  LDCU.64 UR4, c[0x0][0x358] ;  /* 0x00006b00ff0477ac */ /* 0x000e620008000a00 */
[----:B------:R-:W-:-:S06]  /*00f0*/  IMAD R9, R0, UR6, R7 ;  /* 0x0000000600097c24 */ /* 0x000fcc000f8e0207 */
[----:B------:R-:W2:Y:S08]  /*0100*/  LDC.64 R4, c[0x0][0x388] ;  /* 0x0000e200ff047b82 */ /* 0x000eb00000000a00 */
[----:B------:R-:W3:Y:S01]  /*0110*/  LDC.64 R6, c[0x0][0x390] ;  /* 0x0000e400ff067b82 */ /* 0x000ee20000000a00 */
[----:B0-----:R-:W-:-:S06]  /*0120*/  IMAD.WIDE R2, R9, 0x4, R2 ;  /* 0x0000000409027825 */ /* 0x001fcc00078e0202 */
[----:B-1----:R-:W4:Y:S01]  /*0130*/  LDG.E R2, desc[UR4][R2.64] ;  /* 0x0000000402027981 */ /* 0x002f22000c1e1900 */
[----:B--2---:R-:W-:-:S06]  /*0140*/  IMAD.WIDE R4, R9, 0x4, R4 ;  /* 0x0000000409047825 */ /* 0x004fcc00078e0204 */
[----:B------:R-:W4:Y:S01]  /*0150*/  LDG.E R5, desc[UR4][R4.64] ;  /* 0x0000000404057981 */ /* 0x000f22000c1e1900 */
[----:B---3--:R-:W-:-:S04]  /*0160*/  IMAD.WIDE R6, R9, 0x4, R6 ;  /* 0x0000000409067825 */ /* 0x008fc800078e0206 */
[----:B----4-:R-:W-:-:S05]  /*0170*/  FADD R9, R2, R5 ;  /* 0x0000000502097221 */ /* 0x010fca0000000000 */
[----:B------:R-:W-:Y:S01]  /*0180*/  STG.E desc[UR4][R6.64], R9 ;  /* 0x0000000906007986 */ /* 0x000fe2000c101904 */
[----:B------:R-:W-:Y:S05]  /*0190*/  EXIT ;  /* 0x000000000000794d */ /* 0x000fea0003800000 */
.L_x_0:
[----:B------:R-:W-:-:S00]  /*01a0*/  BRA `(.L_x_0) ;  /* 0xfffffffc00fc7947 */ /* 0x000fc0000383ffff */
[----:B------:R-:W-:-:S00]  /*01b0*/  NOP ;  /* 0x0000000000007918 */ /* 0x000fc00000000000 */
        /* <DEDUP_REMOVED lines=12> */
.L_x_1:


//--------------------- .nv.shared.reserved.0     --------------------------
	.section	.nv.shared.reserved.0,"aw",@nobits
	.weak		__nv_reservedSMEM_offset_0_alias
	.size		__nv_reservedSMEM_offset_0_alias, 0, 64
	.other		__nv_reservedSMEM_offset_0_alias,@"STO_CUDA_RESERVED_SHARED STV_DEFAULT"
__nv_reservedSMEM_offset_0_alias:
	.zero		0
	.zero		64


//--------------------- .nv.constant0._Z12matAddKernelPfS_S_i --------------------------
	.section	.nv.constant0._Z12matAddKernelPfS_S_i,"a",@progbits
	.sectionflags	@""
	.align	4
.nv.constant0._Z12matAddKernelPfS_S_i:
	.zero		924


//--------------------- SYMBOLS --------------------------

	.type		.nv.reservedSmem.offset0,@object
	.size		.nv.reservedSmem.offset0,0x4
